	.headerflags	@"EF_CUDA_TEXMODE_UNIFIED EF_CUDA_64BIT_ADDRESS EF_CUDA_ACCELERATORS EF_CUDA_SM90 EF_CUDA_VIRTUAL_SM(EF_CUDA_SM90)"
	.elftype	@"ET_EXEC"


//--------------------- .nv.info                  --------------------------
	.section	.nv.info,"",@"SHT_CUDA_INFO"
	.align	4


	//----- nvinfo : EIATTR_REGCOUNT
	.align		4
        /*0000*/ 	.byte	0x04, 0x2f
        /*0002*/ 	.short	(.L_3 - .L_2)
	.align		4
.L_2:
        /*0004*/ 	.word	index@(triton_poi_fused__native_batch_norm_legit_no_training_relu_38)
        /*0008*/ 	.word	0x00000016


	//----- nvinfo : EIATTR_MIN_STACK_SIZE
	.align		4
.L_3:
        /*000c*/ 	.byte	0x04, 0x12
        /*000e*/ 	.short	(.L_5 - .L_4)
	.align		4
.L_4:
        /*0010*/ 	.word	index@(triton_poi_fused__native_batch_norm_legit_no_training_relu_38)
        /*0014*/ 	.word	0x00000000


	//----- nvinfo : EIATTR_FRAME_SIZE
	.align		4
.L_5:
        /*0018*/ 	.byte	0x04, 0x11
        /*001a*/ 	.short	(.L_7 - .L_6)
	.align		4
.L_6:
        /*001c*/ 	.word	index@(triton_poi_fused__native_batch_norm_legit_no_training_relu_38)
        /*0020*/ 	.word	0x00000000


	//----- nvinfo : EIATTR_MIN_STACK_SIZE
	.align		4
.L_7:
        /*0024*/ 	.byte	0x04, 0x12
        /*0026*/ 	.short	(.L_9 - .L_8)
	.align		4
.L_8:
        /*0028*/ 	.word	index@(triton_poi_fused__native_batch_norm_legit_no_training_relu_38)
        /*002c*/ 	.word	0x00000000
.L_9:


//--------------------- .nv.info.triton_poi_fused__native_batch_norm_legit_no_training_relu_38 --------------------------
	.section	.nv.info.triton_poi_fused__native_batch_norm_legit_no_training_relu_38,"",@"SHT_CUDA_INFO"
	.sectionflags	@""
	.align	4


	//----- nvinfo : EIATTR_CUDA_API_VERSION
	.align		4
        /*0000*/ 	.byte	0x04, 0x37
        /*0002*/ 	.short	(.L_11 - .L_10)
.L_10:
        /*0004*/ 	.word	0x0000007c


	//----- nvinfo : EIATTR_KPARAM_INFO
	.align		4
.L_11:
        /*0008*/ 	.byte	0x04, 0x17
        /*000a*/ 	.short	(.L_13 - .L_12)
.L_12:
        /*000c*/ 	.word	0x00000000
        /*0010*/ 	.short	0x0005
        /*0012*/ 	.short	0x0028
        /*0014*/ 	.byte	0x00, 0xf0, 0x11, 0x00


	//----- nvinfo : EIATTR_KPARAM_INFO
	.align		4
.L_13:
        /*0018*/ 	.byte	0x04, 0x17
        /*001a*/ 	.short	(.L_15 - .L_14)
.L_14:
        /*001c*/ 	.word	0x00000000
        /*0020*/ 	.short	0x0004
        /*0022*/ 	.short	0x0020
        /*0024*/ 	.byte	0x00, 0xf4, 0x21, 0x00


	//----- nvinfo : EIATTR_KPARAM_INFO
	.align		4
.L_15:
        /*0028*/ 	.byte	0x04, 0x17
        /*002a*/ 	.short	(.L_17 - .L_16)
.L_16:
        /*002c*/ 	.word	0x00000000
        /*0030*/ 	.short	0x0003
        /*0032*/ 	.short	0x0018
        /*0034*/ 	.byte	0x00, 0xf4, 0x21, 0x00


	//----- nvinfo : EIATTR_KPARAM_INFO
	.align		4
.L_17:
        /*0038*/ 	.byte	0x04, 0x17
        /*003a*/ 	.short	(.L_19 - .L_18)
.L_18:
        /*003c*/ 	.word	0x00000000
        /*0040*/ 	.short	0x0002
        /*0042*/ 	.short	0x0010
        /*0044*/ 	.byte	0x00, 0xf4, 0x21, 0x00


	//----- nvinfo : EIATTR_KPARAM_INFO
	.align		4
.L_19:
        /*0048*/ 	.byte	0x04, 0x17
        /*004a*/ 	.short	(.L_21 - .L_20)
.L_20:
        /*004c*/ 	.word	0x00000000
        /*0050*/ 	.short	0x0001
        /*0052*/ 	.short	0x0008
        /*0054*/ 	.byte	0x00, 0xf4, 0x21, 0x00


	//----- nvinfo : EIATTR_KPARAM_INFO
	.align		4
.L_21:
        /*0058*/ 	.byte	0x04, 0x17
        /*005a*/ 	.short	(.L_23 - .L_22)
.L_22:
        /*005c*/ 	.word	0x00000000
        /*0060*/ 	.short	0x0000
        /*0062*/ 	.short	0x0000
        /*0064*/ 	.byte	0x00, 0xf4, 0x21, 0x00


	//----- nvinfo : EIATTR_SPARSE_MMA_MASK
	.align		4
.L_23:
        /*0068*/ 	.byte	0x03, 0x50
        /*006a*/ 	.short	0x0000


	//----- nvinfo : EIATTR_MAXREG_COUNT
	.align		4
        /*006c*/ 	.byte	0x03, 0x1b
        /*006e*/ 	.short	0x00ff


	//----- nvinfo : EIATTR_EXIT_INSTR_OFFSETS
	.align		4
        /*0070*/ 	.byte	0x04, 0x1c
        /*0072*/ 	.short	(.L_25 - .L_24)


	//   ....[0]....
.L_24:
        /*0074*/ 	.word	0x000003f0


	//   ....[1]....
        /*0078*/ 	.word	0x00000410


	//----- nvinfo : EIATTR_REQNTID
	.align		4
.L_25:
        /*007c*/ 	.byte	0x04, 0x10
        /*007e*/ 	.short	(.L_27 - .L_26)
.L_26:
        /*0080*/ 	.word	0x00000100
        /*0084*/ 	.word	0x00000001
        /*0088*/ 	.word	0x00000001


	//----- nvinfo : EIATTR_CBANK_PARAM_SIZE
	.align		4
.L_27:
        /*008c*/ 	.byte	0x03, 0x19
        /*008e*/ 	.short	0x002c


	//----- nvinfo : EIATTR_PARAM_CBANK
	.align		4
        /*0090*/ 	.byte	0x04, 0x0a
        /*0092*/ 	.short	(.L_29 - .L_28)
	.align		4
.L_28:
        /*0094*/ 	.word	index@(.nv.constant0.triton_poi_fused__native_batch_norm_legit_no_training_relu_38)
        /*0098*/ 	.short	0x0210
        /*009a*/ 	.short	0x002c


	//----- nvinfo : EIATTR_SW_WAR
	.align		4
.L_29:
        /*009c*/ 	.byte	0x04, 0x36
        /*009e*/ 	.short	(.L_31 - .L_30)
.L_30:
        /*00a0*/ 	.word	0x00000008
.L_31:


//--------------------- .nv.callgraph             --------------------------
	.section	.nv.callgraph,"",@"SHT_CUDA_CALLGRAPH"
	.align	4
	.sectionentsize	8
	.align		4
        /*0000*/ 	.word	0x00000000
	.align		4
        /*0004*/ 	.word	0xffffffff
	.align		4
        /*0008*/ 	.word	0x00000000
	.align		4
        /*000c*/ 	.word	0xfffffffe
	.align		4
        /*0010*/ 	.word	0x00000000
	.align		4
        /*0014*/ 	.word	0xfffffffd
	.align		4
        /*0018*/ 	.word	0x00000000
	.align		4
        /*001c*/ 	.word	0xfffffffc


//--------------------- .nv.constant4             --------------------------
	.section	.nv.constant4,"a",@progbits
	.align	8
	.align		8
.nv.constant4:
        /*0000*/ 	.dword	_$_str
	.align		8
        /*0008*/ 	.dword	_$_str_$_2


//--------------------- .text.triton_poi_fused__native_batch_norm_legit_no_training_relu_38 --------------------------
	.section	.text.triton_poi_fused__native_batch_norm_legit_no_training_relu_38,"ax",@progbits
	.align	128
        .global         triton_poi_fused__native_batch_norm_legit_no_training_relu_38
        .type           triton_poi_fused__native_batch_norm_legit_no_training_relu_38,@function
        .size           triton_poi_fused__native_batch_norm_legit_no_training_relu_38,(.L_x_1 - triton_poi_fused__native_batch_norm_legit_no_training_relu_38)
        .other          triton_poi_fused__native_batch_norm_legit_no_training_relu_38,@"STO_CUDA_ENTRY STV_DEFAULT"
triton_poi_fused__native_batch_norm_legit_no_training_relu_38:
.text.triton_poi_fused__native_batch_norm_legit_no_training_relu_38:
[----:B------:R-:W0:Y:S01]  /*0000*/  LDC R1, c[0x0][0x28] ;  /* 0x00000a00ff017b82 */ /* 0x000e220000000800 */
[----:B------:R-:W1:Y:S07]  /*0010*/  S2R R0, SR_TID.X ;  /* 0x0000000000007919 */ /* 0x000e6e0000002100 */
[----:B------:R-:W2:Y:S01]  /*0020*/  LDC.64 R10, c[0x0][0x220] ;  /* 0x00008800ff0a7b82 */ /* 0x000ea20000000a00 */
[----:B------:R-:W-:Y:S01]  /*0030*/  ULDC.64 UR4, c[0x0][0x208] ;  /* 0x0000820000047ab9 */ /* 0x000fe20000000a00 */
[----:B------:R-:W3:Y:S06]  /*0040*/  S2R R7, SR_CTAID.X ;  /* 0x0000000000077919 */ /* 0x000eec0000002500 */
[----:B------:R-:W4:Y:S08]  /*0050*/  LDC.64 R4, c[0x0][0x210] ;  /* 0x00008400ff047b82 */ /* 0x000f300000000a00 */
[----:B------:R-:W5:Y:S08]  /*0060*/  LDC.64 R14, c[0x0][0x218] ;  /* 0x00008600ff0e7b82 */ /* 0x000f700000000a00 */
[----:B------:R-:W5:Y:S01]  /*0070*/  LDC.64 R16, c[0x0][0x228] ;  /* 0x00008a00ff107b82 */ /* 0x000f620000000a00 */
[----:B-1----:R-:W-:-:S07]  /*0080*/  SHF.L.U32 R0, R0, 0x1, RZ ;  /* 0x0000000100007819 */ /* 0x002fce00000006ff */
[----:B------:R-:W1:Y:S01]  /*0090*/  LDC.64 R18, c[0x0][0x230] ;  /* 0x00008c00ff127b82 */ /* 0x000e620000000a00 */
[----:B------:R-:W-:-:S04]  /*00a0*/  LOP3.LUT R0, R0, 0x1fe, RZ, 0xc0, !PT ;  /* 0x000001fe00007812 */ /* 0x000fc800078ec0ff */
[----:B---3--:R-:W-:-:S04]  /*00b0*/  LEA R7, R7, R0, 0x9 ;  /* 0x0000000007077211 */ /* 0x008fc800078e48ff */
[C---:B------:R-:W-:Y:S01]  /*00c0*/  ISETP.GE.AND P0, PT, R7.reuse, 0x36300, PT ;  /* 0x000363000700780c */ /* 0x040fe20003f06270 */
[----:B------:R-:W-:-:S05]  /*00d0*/  IMAD.HI R0, R7, 0x2aaaaaab, RZ ;  /* 0x2aaaaaab07007827 */ /* 0x000fca00078e02ff */
[----:B------:R-:W-:-:S04]  /*00e0*/  SHF.R.U32.HI R3, RZ, 0x1f, R0 ;  /* 0x0000001fff037819 */ /* 0x000fc80000011600 */
[----:B------:R-:W-:Y:S02]  /*00f0*/  LEA.HI R0, R0, R3, RZ, 0x1b ;  /* 0x0000000300007211 */ /* 0x000fe400078fd8ff */
[----:B------:R-:W-:-:S03]  /*0100*/  CS2R R2, SRZ ;  /* 0x0000000000027805 */ /* 0x000fc6000001ff00 */
[----:B------:R-:W-:-:S04]  /*0110*/  IMAD R13, R0, -0xc0, R7 ;  /* 0xffffff40000d7824 */ /* 0x000fc800078e0207 */
[----:B--2---:R-:W-:-:S05]  /*0120*/  IMAD.WIDE R10, R13, 0x4, R10 ;  /* 0x000000040d0a7825 */ /* 0x004fca00078e020a */
[----:B------:R2:W3:Y:S01]  /*0130*/  @!P0 LDG.E.EL.64 R2, desc[UR4][R10.64] ;  /* 0x000000040a028981 */ /* 0x0004e2000c2e1b00 */
[----:B----4-:R-:W-:Y:S01]  /*0140*/  IMAD.WIDE R4, R7, 0x4, R4 ;  /* 0x0000000407047825 */ /* 0x010fe200078e0204 */
[----:B------:R-:W-:Y:S02]  /*0150*/  CS2R R8, SRZ ;  /* 0x0000000000087805 */ /* 0x000fe4000001ff00 */
[----:B------:R-:W-:Y:S01]  /*0160*/  CS2R R6, SRZ ;  /* 0x0000000000067805 */ /* 0x000fe2000001ff00 */
[----:B-----5:R-:W-:-:S05]  /*0170*/  IMAD.WIDE R14, R13, 0x4, R14 ;  /* 0x000000040d0e7825 */ /* 0x020fca00078e020e */
[----:B------:R-:W4:Y:S01]  /*0180*/  @!P0 LDG.E.64 R6, desc[UR4][R4.64] ;  /* 0x0000000404068981 */ /* 0x000f22000c1e1b00 */
[C---:B0-----:R-:W-:Y:S01]  /*0190*/  IMAD.WIDE R16, R13.reuse, 0x4, R16 ;  /* 0x000000040d107825 */ /* 0x041fe200078e0210 */
[----:B--2---:R-:W-:Y:S02]  /*01a0*/  CS2R R10, SRZ ;  /* 0x00000000000a7805 */ /* 0x004fe4000001ff00 */
[----:B------:R0:W4:Y:S01]  /*01b0*/  @!P0 LDG.E.EL.64 R8, desc[UR4][R14.64] ;  /* 0x000000040e088981 */ /* 0x000122000c2e1b00 */
[----:B-1----:R-:W-:Y:S01]  /*01c0*/  IMAD.WIDE R18, R13, 0x4, R18 ;  /* 0x000000040d127825 */ /* 0x002fe200078e0212 */
[----:B------:R-:W-:-:S04]  /*01d0*/  CS2R R12, SRZ ;  /* 0x00000000000c7805 */ /* 0x000fc8000001ff00 */
[----:B------:R-:W2:Y:S04]  /*01e0*/  @!P0 LDG.E.EL.64 R10, desc[UR4][R18.64] ;  /* 0x00000004120a8981 */ /* 0x000ea8000c2e1b00 */
[----:B------:R-:W2:Y:S01]  /*01f0*/  @!P0 LDG.E.EL.64 R12, desc[UR4][R16.64] ;  /* 0x00000004100c8981 */ /* 0x000ea2000c2e1b00 */
[----:B0-----:R-:W-:Y:S01]  /*0200*/  HFMA2.MMA R15, -RZ, RZ, 1.625, 0 ;  /* 0x3e800000ff0f7435 */ /* 0x001fe200000001ff */
[----:B---3--:R-:W-:Y:S01]  /*0210*/  FADD R2, R2, 0.0010000000474974513054 ;  /* 0x3a83126f02027421 */ /* 0x008fe20000000000 */
[----:B------:R-:W-:-:S03]  /*0220*/  FADD R3, R3, 0.0010000000474974513054 ;  /* 0x3a83126f03037421 */ /* 0x000fc60000000000 */
[----:B------:R-:W0:Y:S08]  /*0230*/  MUFU.SQRT R0, R2 ;  /* 0x0000000200007308 */ /* 0x000e300000002000 */
[----:B------:R-:W1:Y:S01]  /*0240*/  MUFU.SQRT R14, R3 ;  /* 0x00000003000e7308 */ /* 0x000e620000002000 */
[C---:B0-----:R-:W-:Y:S02]  /*0250*/  FSETP.GT.AND P1, PT, R0.reuse, 8.50705917302346158658e+37, PT ;  /* 0x7e8000000000780b */ /* 0x041fe40003f24000 */
[----:B------:R-:W-:-:S02]  /*0260*/  FSETP.GEU.AND P3, PT, R0, 1.175494350822287508e-38, PT ;  /* 0x008000000000780b */ /* 0x000fc40003f6e000 */
[C---:B-1----:R-:W-:Y:S02]  /*0270*/  FSETP.GT.AND P2, PT, R14.reuse, 8.50705917302346158658e+37, PT ;  /* 0x7e8000000e00780b */ /* 0x042fe40003f44000 */
[----:B------:R-:W-:-:S07]  /*0280*/  FSETP.GEU.AND P4, PT, R14, 1.175494350822287508e-38, PT ;  /* 0x008000000e00780b */ /* 0x000fce0003f8e000 */
[----:B------:R-:W-:-:S04]  /*0290*/  @P1 FMUL R0, R0, 0.25 ;  /* 0x3e80000000001820 */ /* 0x000fc80000400000 */
[----:B------:R-:W-:Y:S01]  /*02a0*/  @!P3 FMUL R0, R0, 16777216 ;  /* 0x4b8000000000b820 */ /* 0x000fe20000400000 */
[----:B------:R-:W-:-:S04]  /*02b0*/  @P2 FMUL R14, R14, 0.25 ;  /* 0x3e8000000e0e2820 */ /* 0x000fc80000400000 */
[----:B------:R-:W-:Y:S01]  /*02c0*/  @!P4 FMUL R14, R14, 16777216 ;  /* 0x4b8000000e0ec820 */ /* 0x000fe20000400000 */
[----:B------:R-:W0:Y:S01]  /*02d0*/  MUFU.RCP R0, R0 ;  /* 0x0000000000007308 */ /* 0x000e220000001000 */
[----:B------:R-:W-:-:S07]  /*02e0*/  FSEL R3, R15, 1, P1 ;  /* 0x3f8000000f037808 */ /* 0x000fce0000800000 */
[----:B------:R-:W1:Y:S01]  /*02f0*/  MUFU.RCP R14, R14 ;  /* 0x0000000e000e7308 */ /* 0x000e620000001000 */
[----:B------:R-:W-:Y:S01]  /*0300*/  FSEL R15, R15, 1, P2 ;  /* 0x3f8000000f0f7808 */ /* 0x000fe20001000000 */
[----:B------:R-:W-:Y:S01]  /*0310*/  @!P3 FMUL R3, R3, 16777216 ;  /* 0x4b8000000303b820 */ /* 0x000fe20000400000 */
[----:B----4-:R-:W-:-:S03]  /*0320*/  FADD R6, -R8, R6 ;  /* 0x0000000608067221 */ /* 0x010fc60000000100 */
[----:B------:R-:W-:Y:S01]  /*0330*/  @!P4 FMUL R15, R15, 16777216 ;  /* 0x4b8000000f0fc820 */ /* 0x000fe20000400000 */
[----:B0-----:R-:W-:Y:S01]  /*0340*/  FMUL R3, R0, R3 ;  /* 0x0000000300037220 */ /* 0x001fe20000400000 */
[----:B------:R-:W-:-:S03]  /*0350*/  FADD R7, -R9, R7 ;  /* 0x0000000709077221 */ /* 0x000fc60000000100 */
[----:B------:R-:W-:Y:S01]  /*0360*/  FMUL R3, R6, R3 ;  /* 0x0000000306037220 */ /* 0x000fe20000400000 */
[----:B-1----:R-:W-:-:S03]  /*0370*/  FMUL R0, R14, R15 ;  /* 0x0000000f0e007220 */ /* 0x002fc60000400000 */
[----:B--2---:R-:W-:Y:S01]  /*0380*/  FFMA R3, R3, R12, R10 ;  /* 0x0000000c03037223 */ /* 0x004fe2000000000a */
[----:B------:R-:W-:-:S04]  /*0390*/  FMUL R0, R7, R0 ;  /* 0x0000000007007220 */ /* 0x000fc80000400000 */
[----:B------:R-:W-:Y:S01]  /*03a0*/  FFMA R0, R0, R13, R11 ;  /* 0x0000000d00007223 */ /* 0x000fe2000000000b */
[----:B------:R-:W-:-:S04]  /*03b0*/  FSETP.GEU.AND P1, PT, R3, RZ, PT ;  /* 0x000000ff0300720b */ /* 0x000fc80003f2e000 */
[C---:B------:R-:W-:Y:S02]  /*03c0*/  FSETP.GEU.AND P2, PT, R0.reuse, RZ, PT ;  /* 0x000000ff0000720b */ /* 0x040fe40003f4e000 */
[----:B------:R-:W-:Y:S02]  /*03d0*/  FSEL R2, R3, RZ, P1 ;  /* 0x000000ff03027208 */ /* 0x000fe40000800000 */
[----:B------:R-:W-:Y:S01]  /*03e0*/  FSEL R3, R0, RZ, P2 ;  /* 0x000000ff00037208 */ /* 0x000fe20001000000 */
[----:B------:R-:W-:Y:S08]  /*03f0*/  @P0 EXIT ;  /* 0x000000000000094d */ /* 0x000ff00003800000 */
[----:B------:R-:W-:Y:S01]  /*0400*/  STG.E.64 desc[UR4][R4.64], R2 ;  /* 0x0000000204007986 */ /* 0x000fe2000c101b04 */
[----:B------:R-:W-:Y:S05]  /*0410*/  EXIT ;  /* 0x000000000000794d */ /* 0x000fea0003800000 */
.L_x_0:
[----:B------:R-:W-:-:S00]  /*0420*/  BRA `(.L_x_0) ;  /* 0xfffffffc00fc7947 */ /* 0x000fc0000383ffff */
[----:B------:R-:W-:-:S00]  /*0430*/  NOP ;  /* 0x0000000000007918 */ /* 0x000fc00000000000 */
        /* <DEDUP_REMOVED lines=12> */
.L_x_1:


//--------------------- .nv.global.init           --------------------------
	.section	.nv.global.init,"aw",@progbits
.nv.global.init:
	.type		_$_str,@object
	.size		_$_str,(_$_str_$_2 - _$_str)
_$_str:
        /*0000*/ 	.byte	0x5f, 0x5f, 0x43, 0x55, 0x44, 0x41, 0x5f, 0x46, 0x54, 0x5a, 0x00
	.type		_$_str_$_2,@object
	.size		_$_str_$_2,(.L_1 - _$_str_$_2)
_$_str_$_2:
        /*000b*/ 	.byte	0x5f, 0x5f, 0x43, 0x55, 0x44, 0x41, 0x5f, 0x50, 0x52, 0x45, 0x43, 0x5f, 0x53, 0x51, 0x52, 0x54
        /*001b*/ 	.byte	0x00
.L_1:


//--------------------- .nv.constant0.triton_poi_fused__native_batch_norm_legit_no_training_relu_38 --------------------------
	.section	.nv.constant0.triton_poi_fused__native_batch_norm_legit_no_training_relu_38,"a",@progbits
	.sectionflags	@""
	.align	4
.nv.constant0.triton_poi_fused__native_batch_norm_legit_no_training_relu_38:
	.zero		572
